//
// Generated by NVIDIA NVVM Compiler
//
// Compiler Build ID: CL-36424714
// Cuda compilation tools, release 13.0, V13.0.88
// Based on NVVM 20.0.0
//

.version 9.0
.target sm_100
.address_size 64

	// .globl	_Z9vectorIncPfi

.visible .entry _Z9vectorIncPfi(
	.param .u64 .ptr .align 1 _Z9vectorIncPfi_param_0,
	.param .u32 _Z9vectorIncPfi_param_1
)
{
	.reg .pred 	%p<2>;
	.reg .b32 	%r<6>;
	.reg .b32 	%f<3>;
	.reg .b64 	%rd<5>;

	ld.param.u64 	%rd1, [_Z9vectorIncPfi_param_0];
	ld.param.u32 	%r2, [_Z9vectorIncPfi_param_1];
	mov.u32 	%r3, %ntid.x;
	mov.u32 	%r4, %ctaid.x;
	mov.u32 	%r5, %tid.x;
	mad.lo.s32 	%r1, %r3, %r4, %r5;
	setp.ge.s32 	%p1, %r1, %r2;
	@%p1 bra 	$L__BB0_2;
	cvta.to.global.u64 	%rd2, %rd1;
	mul.wide.s32 	%rd3, %r1, 4;
	add.s64 	%rd4, %rd2, %rd3;
	ld.global.f32 	%f1, [%rd4];
	add.f32 	%f2, %f1, 0f3F800000;
	st.global.f32 	[%rd4], %f2;
$L__BB0_2:
	ret;

}
	// .globl	_Z13invVectorReadPfi
.visible .entry _Z13invVectorReadPfi(
	.param .u64 .ptr .align 1 _Z13invVectorReadPfi_param_0,
	.param .u32 _Z13invVectorReadPfi_param_1
)
{
	.reg .pred 	%p<2>;
	.reg .b32 	%r<8>;
	.reg .b32 	%f<2>;
	.reg .b64 	%rd<7>;

	ld.param.u64 	%rd1, [_Z13invVectorReadPfi_param_0];
	ld.param.u32 	%r2, [_Z13invVectorReadPfi_param_1];
	mov.u32 	%r3, %ntid.x;
	mov.u32 	%r4, %ctaid.x;
	mov.u32 	%r5, %tid.x;
	mad.lo.s32 	%r1, %r3, %r4, %r5;
	setp.ge.s32 	%p1, %r1, %r2;
	@%p1 bra 	$L__BB1_2;
	cvta.to.global.u64 	%rd2, %rd1;
	not.b32 	%r6, %r1;
	add.s32 	%r7, %r2, %r6;
	mul.wide.s32 	%rd3, %r7, 4;
	add.s64 	%rd4, %rd2, %rd3;
	ld.global.f32 	%f1, [%rd4];
	bar.sync 	0;
	mul.wide.s32 	%rd5, %r1, 4;
	add.s64 	%rd6, %rd2, %rd5;
	st.global.f32 	[%rd6], %f1;
$L__BB1_2:
	ret;

}
	// .globl	_Z14invVectorWritePfi
.visible .entry _Z14invVectorWritePfi(
	.param .u64 .ptr .align 1 _Z14invVectorWritePfi_param_0,
	.param .u32 _Z14invVectorWritePfi_param_1
)
{


	ret;

}


// ===== COMPILED SASS (sm_100) =====

	.target	sm_100

	.elftype	@"ET_EXEC"


//--------------------- .note.nv.tkinfo           --------------------------
	.section	.note.nv.tkinfo,"",@"SHT_NOTE"
	.sectionflags	@"SHF_NOTE_NV_TKINFO"
	.tkinfo
        /*0018*/ 	.word	0x00000002
        /*0030*/ 	.string	""
        /*0030*/ 	.string	"ptxas"
        /*0030*/ 	.string	"Cuda compilation tools, release 13.0, V13.0.88"
        /*0030*/ 	.string	"Build cuda_13.0.r13.0/compiler.36424714_0"
        /*0030*/ 	.string	"-arch sm_100 -m 64 "



//--------------------- .note.nv.cuinfo           --------------------------
	.section	.note.nv.cuinfo,"",@"SHT_NOTE"
	.sectionflags	@"SHF_NOTE_NV_CUINFO"
        /*0018*/ 	.short	0x0002
        /*001a*/ 	.short	0x0064
        /*001c*/ 	.short	0x0082
	.zero		2


//--------------------- .nv.info                  --------------------------
	.section	.nv.info,"",@"SHT_CUDA_INFO"
	.align	4


	//----- nvinfo : EIATTR_REGCOUNT
	.align		4
        /*0000*/ 	.byte	0x04, 0x2f
        /*0002*/ 	.short	(.L_1 - .L_0)
	.align		4
.L_0:
        /*0004*/ 	.word	index@(_Z9vectorIncPfi)
        /*0008*/ 	.word	0x00000008


	//----- nvinfo : EIATTR_FRAME_SIZE
	.align		4
.L_1:
        /*000c*/ 	.byte	0x04, 0x11
        /*000e*/ 	.short	(.L_3 - .L_2)
	.align		4
.L_2:
        /*0010*/ 	.word	index@(_Z9vectorIncPfi)
        /*0014*/ 	.word	0x00000000


	//----- nvinfo : EIATTR_REGCOUNT
	.align		4
.L_3:
        /*0018*/ 	.byte	0x04, 0x2f
        /*001a*/ 	.short	(.L_5 - .L_4)
	.align		4
.L_4:
        /*001c*/ 	.word	index@(_Z13invVectorReadPfi)
        /*0020*/ 	.word	0x0000000a


	//----- nvinfo : EIATTR_FRAME_SIZE
	.align		4
.L_5:
        /*0024*/ 	.byte	0x04, 0x11
        /*0026*/ 	.short	(.L_7 - .L_6)
	.align		4
.L_6:
        /*0028*/ 	.word	index@(_Z13invVectorReadPfi)
        /*002c*/ 	.word	0x00000000


	//----- nvinfo : EIATTR_REGCOUNT
	.align		4
.L_7:
        /*0030*/ 	.byte	0x04, 0x2f
        /*0032*/ 	.short	(.L_9 - .L_8)
	.align		4
.L_8:
        /*0034*/ 	.word	index@(_Z14invVectorWritePfi)
        /*0038*/ 	.word	0x00000004


	//----- nvinfo : EIATTR_FRAME_SIZE
	.align		4
.L_9:
        /*003c*/ 	.byte	0x04, 0x11
        /*003e*/ 	.short	(.L_11 - .L_10)
	.align		4
.L_10:
        /*0040*/ 	.word	index@(_Z14invVectorWritePfi)
        /*0044*/ 	.word	0x00000000


	//----- nvinfo : EIATTR_MIN_STACK_SIZE
	.align		4
.L_11:
        /*0048*/ 	.byte	0x04, 0x12
        /*004a*/ 	.short	(.L_13 - .L_12)
	.align		4
.L_12:
        /*004c*/ 	.word	index@(_Z14invVectorWritePfi)
        /*0050*/ 	.word	0x00000000


	//----- nvinfo : EIATTR_MIN_STACK_SIZE
	.align		4
.L_13:
        /*0054*/ 	.byte	0x04, 0x12
        /*0056*/ 	.short	(.L_15 - .L_14)
	.align		4
.L_14:
        /*0058*/ 	.word	index@(_Z13invVectorReadPfi)
        /*005c*/ 	.word	0x00000000


	//----- nvinfo : EIATTR_MIN_STACK_SIZE
	.align		4
.L_15:
        /*0060*/ 	.byte	0x04, 0x12
        /*0062*/ 	.short	(.L_17 - .L_16)
	.align		4
.L_16:
        /*0064*/ 	.word	index@(_Z9vectorIncPfi)
        /*0068*/ 	.word	0x00000000
.L_17:


//--------------------- .nv.compat                --------------------------
	.section	.nv.compat,"",@"SHT_CUDA_COMPAT_INFO"
	.align	4
        /*0000*/ 	.byte	0x02, 0x09, 0x00, 0x00, 0x02, 0x02, 0x01, 0x00, 0x02, 0x05, 0x05, 0x00, 0x03, 0x07, 0x01, 0x01
        /*0010*/ 	.byte	0x02, 0x03, 0x00, 0x00, 0x02, 0x06, 0x01, 0x00, 0x04, 0x0b, 0x08, 0x00, 0x09, 0x00, 0x00, 0x00
        /*0020*/ 	.byte	0x00, 0x00, 0x00, 0x00


//--------------------- .nv.info._Z14invVectorWritePfi --------------------------
	.section	.nv.info._Z14invVectorWritePfi,"",@"SHT_CUDA_INFO"
	.sectionflags	@""
	.align	4


	//----- nvinfo : EIATTR_CUDA_API_VERSION
	.align		4
        /*0000*/ 	.byte	0x04, 0x37
        /*0002*/ 	.short	(.L_19 - .L_18)
.L_18:
        /*0004*/ 	.word	0x00000082


	//----- nvinfo : EIATTR_KPARAM_INFO
	.align		4
.L_19:
        /*0008*/ 	.byte	0x04, 0x17
        /*000a*/ 	.short	(.L_21 - .L_20)
.L_20:
        /*000c*/ 	.word	0x00000000
        /*0010*/ 	.short	0x0001
        /*0012*/ 	.short	0x0008
        /*0014*/ 	.byte	0x00, 0xf0, 0x11, 0x00


	//----- nvinfo : EIATTR_KPARAM_INFO
	.align		4
.L_21:
        /*0018*/ 	.byte	0x04, 0x17
        /*001a*/ 	.short	(.L_23 - .L_22)
.L_22:
        /*001c*/ 	.word	0x00000000
        /*0020*/ 	.short	0x0000
        /*0022*/ 	.short	0x0000
        /*0024*/ 	.byte	0x00, 0xf5, 0x21, 0x00


	//----- nvinfo : EIATTR_SPARSE_MMA_MASK
	.align		4
.L_23:
        /*0028*/ 	.byte	0x03, 0x50
        /*002a*/ 	.short	0x0000


	//----- nvinfo : EIATTR_MAXREG_COUNT
	.align		4
        /*002c*/ 	.byte	0x03, 0x1b
        /*002e*/ 	.short	0x00ff


	//----- nvinfo : EIATTR_MERCURY_ISA_VERSION
	.align		4
        /*0030*/ 	.byte	0x03, 0x5f
        /*0032*/ 	.short	0x0101


	//----- nvinfo : EIATTR_VRC_CTA_INIT_COUNT
	.align		4
        /*0034*/ 	.byte	0x02, 0x4a
	.zero		1
	.zero		1


	//----- nvinfo : EIATTR_EXIT_INSTR_OFFSETS
	.align		4
        /*0038*/ 	.byte	0x04, 0x1c
        /*003a*/ 	.short	(.L_25 - .L_24)


	//   ....[0]....
.L_24:
        /*003c*/ 	.word	0x00000010


	//----- nvinfo : EIATTR_CBANK_PARAM_SIZE
	.align		4
.L_25:
        /*0040*/ 	.byte	0x03, 0x19
        /*0042*/ 	.short	0x000c


	//----- nvinfo : EIATTR_PARAM_CBANK
	.align		4
        /*0044*/ 	.byte	0x04, 0x0a
        /*0046*/ 	.short	(.L_27 - .L_26)
	.align		4
.L_26:
        /*0048*/ 	.word	index@(.nv.constant0._Z14invVectorWritePfi)
        /*004c*/ 	.short	0x0380
        /*004e*/ 	.short	0x000c


	//----- nvinfo : EIATTR_SW_WAR
	.align		4
.L_27:
        /*0050*/ 	.byte	0x04, 0x36
        /*0052*/ 	.short	(.L_29 - .L_28)
.L_28:
        /*0054*/ 	.word	0x00000008
.L_29:


//--------------------- .nv.info._Z13invVectorReadPfi --------------------------
	.section	.nv.info._Z13invVectorReadPfi,"",@"SHT_CUDA_INFO"
	.sectionflags	@""
	.align	4


	//----- nvinfo : EIATTR_CUDA_API_VERSION
	.align		4
        /*0000*/ 	.byte	0x04, 0x37
        /*0002*/ 	.short	(.L_31 - .L_30)
.L_30:
        /*0004*/ 	.word	0x00000082


	//----- nvinfo : EIATTR_KPARAM_INFO
	.align		4
.L_31:
        /*0008*/ 	.byte	0x04, 0x17
        /*000a*/ 	.short	(.L_33 - .L_32)
.L_32:
        /*000c*/ 	.word	0x00000000
        /*0010*/ 	.short	0x0001
        /*0012*/ 	.short	0x0008
        /*0014*/ 	.byte	0x00, 0xf0, 0x11, 0x00


	//----- nvinfo : EIATTR_KPARAM_INFO
	.align		4
.L_33:
        /*0018*/ 	.byte	0x04, 0x17
        /*001a*/ 	.short	(.L_35 - .L_34)
.L_34:
        /*001c*/ 	.word	0x00000000
        /*0020*/ 	.short	0x0000
        /*0022*/ 	.short	0x0000
        /*0024*/ 	.byte	0x00, 0xf5, 0x21, 0x00


	//----- nvinfo : EIATTR_SPARSE_MMA_MASK
	.align		4
.L_35:
        /*0028*/ 	.byte	0x03, 0x50
        /*002a*/ 	.short	0x0000


	//----- nvinfo : EIATTR_MAXREG_COUNT
	.align		4
        /*002c*/ 	.byte	0x03, 0x1b
        /*002e*/ 	.short	0x00ff


	//----- nvinfo : EIATTR_NUM_BARRIERS
	.align		4
        /*0030*/ 	.byte	0x02, 0x4c
        /*0032*/ 	.byte	0x01
	.zero		1


	//----- nvinfo : EIATTR_MERCURY_ISA_VERSION
	.align		4
        /*0034*/ 	.byte	0x03, 0x5f
        /*0036*/ 	.short	0x0101


	//----- nvinfo : EIATTR_VRC_CTA_INIT_COUNT
	.align		4
        /*0038*/ 	.byte	0x02, 0x4a
	.zero		1
	.zero		1


	//----- nvinfo : EIATTR_EXIT_INSTR_OFFSETS
	.align		4
        /*003c*/ 	.byte	0x04, 0x1c
        /*003e*/ 	.short	(.L_37 - .L_36)


	//   ....[0]....
.L_36:
        /*0040*/ 	.word	0x00000070


	//   ....[1]....
        /*0044*/ 	.word	0x00000110


	//----- nvinfo : EIATTR_CBANK_PARAM_SIZE
	.align		4
.L_37:
        /*0048*/ 	.byte	0x03, 0x19
        /*004a*/ 	.short	0x000c


	//----- nvinfo : EIATTR_PARAM_CBANK
	.align		4
        /*004c*/ 	.byte	0x04, 0x0a
        /*004e*/ 	.short	(.L_39 - .L_38)
	.align		4
.L_38:
        /*0050*/ 	.word	index@(.nv.constant0._Z13invVectorReadPfi)
        /*0054*/ 	.short	0x0380
        /*0056*/ 	.short	0x000c


	//----- nvinfo : EIATTR_SW_WAR
	.align		4
.L_39:
        /*0058*/ 	.byte	0x04, 0x36
        /*005a*/ 	.short	(.L_41 - .L_40)
.L_40:
        /*005c*/ 	.word	0x00000008
.L_41:


//--------------------- .nv.info._Z9vectorIncPfi  --------------------------
	.section	.nv.info._Z9vectorIncPfi,"",@"SHT_CUDA_INFO"
	.sectionflags	@""
	.align	4


	//----- nvinfo : EIATTR_CUDA_API_VERSION
	.align		4
        /*0000*/ 	.byte	0x04, 0x37
        /*0002*/ 	.short	(.L_43 - .L_42)
.L_42:
        /*0004*/ 	.word	0x00000082


	//----- nvinfo : EIATTR_KPARAM_INFO
	.align		4
.L_43:
        /*0008*/ 	.byte	0x04, 0x17
        /*000a*/ 	.short	(.L_45 - .L_44)
.L_44:
        /*000c*/ 	.word	0x00000000
        /*0010*/ 	.short	0x0001
        /*0012*/ 	.short	0x0008
        /*0014*/ 	.byte	0x00, 0xf0, 0x11, 0x00


	//----- nvinfo : EIATTR_KPARAM_INFO
	.align		4
.L_45:
        /*0018*/ 	.byte	0x04, 0x17
        /*001a*/ 	.short	(.L_47 - .L_46)
.L_46:
        /*001c*/ 	.word	0x00000000
        /*0020*/ 	.short	0x0000
        /*0022*/ 	.short	0x0000
        /*0024*/ 	.byte	0x00, 0xf5, 0x21, 0x00


	//----- nvinfo : EIATTR_SPARSE_MMA_MASK
	.align		4
.L_47:
        /*0028*/ 	.byte	0x03, 0x50
        /*002a*/ 	.short	0x0000


	//----- nvinfo : EIATTR_MAXREG_COUNT
	.align		4
        /*002c*/ 	.byte	0x03, 0x1b
        /*002e*/ 	.short	0x00ff


	//----- nvinfo : EIATTR_MERCURY_ISA_VERSION
	.align		4
        /*0030*/ 	.byte	0x03, 0x5f
        /*0032*/ 	.short	0x0101


	//----- nvinfo : EIATTR_VRC_CTA_INIT_COUNT
	.align		4
        /*0034*/ 	.byte	0x02, 0x4a
	.zero		1
	.zero		1


	//----- nvinfo : EIATTR_EXIT_INSTR_OFFSETS
	.align		4
        /*0038*/ 	.byte	0x04, 0x1c
        /*003a*/ 	.short	(.L_49 - .L_48)


	//   ....[0]....
.L_48:
        /*003c*/ 	.word	0x00000070


	//   ....[1]....
        /*0040*/ 	.word	0x000000e0


	//----- nvinfo : EIATTR_CBANK_PARAM_SIZE
	.align		4
.L_49:
        /*0044*/ 	.byte	0x03, 0x19
        /*0046*/ 	.short	0x000c


	//----- nvinfo : EIATTR_PARAM_CBANK
	.align		4
        /*0048*/ 	.byte	0x04, 0x0a
        /*004a*/ 	.short	(.L_51 - .L_50)
	.align		4
.L_50:
        /*004c*/ 	.word	index@(.nv.constant0._Z9vectorIncPfi)
        /*0050*/ 	.short	0x0380
        /*0052*/ 	.short	0x000c


	//----- nvinfo : EIATTR_SW_WAR
	.align		4
.L_51:
        /*0054*/ 	.byte	0x04, 0x36
        /*0056*/ 	.short	(.L_53 - .L_52)
.L_52:
        /*0058*/ 	.word	0x00000008
.L_53:


//--------------------- .nv.callgraph             --------------------------
	.section	.nv.callgraph,"",@"SHT_CUDA_CALLGRAPH"
	.align	4
	.sectionentsize	8
	.align		4
        /*0000*/ 	.word	0x00000000
	.align		4
        /*0004*/ 	.word	0xffffffff
	.align		4
        /*0008*/ 	.word	0x00000000
	.align		4
        /*000c*/ 	.word	0xfffffffe
	.align		4
        /*0010*/ 	.word	0x00000000
	.align		4
        /*0014*/ 	.word	0xfffffffd
	.align		4
        /*0018*/ 	.word	0x00000000
	.align		4
        /*001c*/ 	.word	0xfffffffc


//--------------------- .text._Z14invVectorWritePfi --------------------------
	.section	.text._Z14invVectorWritePfi,"ax",@progbits
	.align	128
        .global         _Z14invVectorWritePfi
        .type           _Z14invVectorWritePfi,@function
        .size           _Z14invVectorWritePfi,(.L_x_3 - _Z14invVectorWritePfi)
        .other          _Z14invVectorWritePfi,@"STO_CUDA_ENTRY STV_DEFAULT"
_Z14invVectorWritePfi:
.text._Z14invVectorWritePfi:
[----:B------:R-:W-:Y:S01]  /*0000*/  LDC R1, c[0x0][0x37c] ;  /* 0x0000df00ff017b82 */ /* 0x000fe20000000800 */
[----:B------:R-:W-:Y:S05]  /*0010*/  EXIT ;  /* 0x000000000000794d */ /* 0x000fea0003800000 */
.L_x_0:
[----:B------:R-:W-:-:S00]  /*0020*/  BRA `(.L_x_0) ;  /* 0xfffffffc00fc7947 */ /* 0x000fc0000383ffff */
[----:B------:R-:W-:-:S00]  /*0030*/  NOP ;  /* 0x0000000000007918 */ /* 0x000fc00000000000 */
        /* <DEDUP_REMOVED lines=12> */
.L_x_3:


//--------------------- .text._Z13invVectorReadPfi --------------------------
	.section	.text._Z13invVectorReadPfi,"ax",@progbits
	.align	128
        .global         _Z13invVectorReadPfi
        .type           _Z13invVectorReadPfi,@function
        .size           _Z13invVectorReadPfi,(.L_x_4 - _Z13invVectorReadPfi)
        .other          _Z13invVectorReadPfi,@"STO_CUDA_ENTRY STV_DEFAULT"
_Z13invVectorReadPfi:
.text._Z13invVectorReadPfi:
[----:B------:R-:W-:Y:S01]  /*0000*/  LDC R1, c[0x0][0x37c] ;  /* 0x0000df00ff017b82 */ /* 0x000fe20000000800 */
[----:B------:R-:W0:Y:S01]  /*0010*/  S2R R7, SR_CTAID.X ;  /* 0x0000000000077919 */ /* 0x000e220000002500 */
[----:B------:R-:W0:Y:S01]  /*0020*/  LDCU UR4, c[0x0][0x360] ;  /* 0x00006c00ff0477ac */ /* 0x000e220008000800 */
[----:B------:R-:W0:Y:S01]  /*0030*/  S2R R0, SR_TID.X ;  /* 0x0000000000007919 */ /* 0x000e220000002100 */
[----:B------:R-:W1:Y:S01]  /*0040*/  LDCU UR6, c[0x0][0x388] ;  /* 0x00007100ff0677ac */ /* 0x000e620008000800 */
[----:B0-----:R-:W-:-:S05]  /*0050*/  IMAD R7, R7, UR4, R0 ;  /* 0x0000000407077c24 */ /* 0x001fca000f8e0200 */
[----:B-1----:R-:W-:-:S13]  /*0060*/  ISETP.GE.AND P0, PT, R7, UR6, PT ;  /* 0x0000000607007c0c */ /* 0x002fda000bf06270 */
[----:B------:R-:W-:Y:S05]  /*0070*/  @P0 EXIT ;  /* 0x000000000000094d */ /* 0x000fea0003800000 */
[----:B------:R-:W0:Y:S01]  /*0080*/  LDC.64 R4, c[0x0][0x380] ;  /* 0x0000e000ff047b82 */ /* 0x000e220000000a00 */
[----:B------:R-:W1:Y:S01]  /*0090*/  LDCU.64 UR4, c[0x0][0x358] ;  /* 0x00006b00ff0477ac */ /* 0x000e620008000a00 */
[----:B------:R-:W-:-:S04]  /*00a0*/  LOP3.LUT R0, RZ, R7, RZ, 0x33, !PT ;  /* 0x00000007ff007212 */ /* 0x000fc800078e33ff */
[----:B------:R-:W-:-:S05]  /*00b0*/  IADD3 R3, PT, PT, R0, UR6, RZ ;  /* 0x0000000600037c10 */ /* 0x000fca000fffe0ff */
[----:B0-----:R-:W-:-:S06]  /*00c0*/  IMAD.WIDE R2, R3, 0x4, R4 ;  /* 0x0000000403027825 */ /* 0x001fcc00078e0204 */
[----:B-1----:R-:W2:Y:S01]  /*00d0*/  LDG.E R3, desc[UR4][R2.64] ;  /* 0x0000000402037981 */ /* 0x002ea2000c1e1900 */
[----:B------:R-:W-:Y:S01]  /*00e0*/  IMAD.WIDE R4, R7, 0x4, R4 ;  /* 0x0000000407047825 */ /* 0x000fe200078e0204 */
[----:B------:R-:W-:Y:S06]  /*00f0*/  BAR.SYNC.DEFER_BLOCKING 0x0 ;  /* 0x0000000000007b1d */ /* 0x000fec0000010000 */
[----:B--2---:R-:W-:Y:S01]  /*0100*/  STG.E desc[UR4][R4.64], R3 ;  /* 0x0000000304007986 */ /* 0x004fe2000c101904 */
[----:B------:R-:W-:Y:S05]  /*0110*/  EXIT ;  /* 0x000000000000794d */ /* 0x000fea0003800000 */
.L_x_1:
        /* <DEDUP_REMOVED lines=14> */
.L_x_4:


//--------------------- .text._Z9vectorIncPfi     --------------------------
	.section	.text._Z9vectorIncPfi,"ax",@progbits
	.align	128
        .global         _Z9vectorIncPfi
        .type           _Z9vectorIncPfi,@function
        .size           _Z9vectorIncPfi,(.L_x_5 - _Z9vectorIncPfi)
        .other          _Z9vectorIncPfi,@"STO_CUDA_ENTRY STV_DEFAULT"
_Z9vectorIncPfi:
.text._Z9vectorIncPfi:
        /* <DEDUP_REMOVED lines=10> */
[----:B0-----:R-:W-:-:S05]  /*00a0*/  IMAD.WIDE R2, R5, 0x4, R2 ;  /* 0x0000000405027825 */ /* 0x001fca00078e0202 */
[----:B-1----:R-:W2:Y:S02]  /*00b0*/  LDG.E R0, desc[UR4][R2.64] ;  /* 0x0000000402007981 */ /* 0x002ea4000c1e1900 */
[----:B--2---:R-:W-:-:S05]  /*00c0*/  FADD R5, R0, 1 ;  /* 0x3f80000000057421 */ /* 0x004fca0000000000 */
[----:B------:R-:W-:Y:S01]  /*00d0*/  STG.E desc[UR4][R2.64], R5 ;  /* 0x0000000502007986 */ /* 0x000fe2000c101904 */
[----:B------:R-:W-:Y:S05]  /*00e0*/  EXIT ;  /* 0x000000000000794d */ /* 0x000fea0003800000 */
.L_x_2:
        /* <DEDUP_REMOVED lines=9> */
.L_x_5:


//--------------------- .nv.shared.reserved.0     --------------------------
	.section	.nv.shared.reserved.0,"aw",@nobits
	.weak		__nv_reservedSMEM_offset_0_alias
	.size		__nv_reservedSMEM_offset_0_alias, 0, 64
	.other		__nv_reservedSMEM_offset_0_alias,@"STO_CUDA_RESERVED_SHARED STV_DEFAULT"
__nv_reservedSMEM_offset_0_alias:
	.zero		0
	.zero		64


//--------------------- .nv.constant0._Z14invVectorWritePfi --------------------------
	.section	.nv.constant0._Z14invVectorWritePfi,"a",@progbits
	.sectionflags	@""
	.align	4
.nv.constant0._Z14invVectorWritePfi:
	.zero		908


//--------------------- .nv.constant0._Z13invVectorReadPfi --------------------------
	.section	.nv.constant0._Z13invVectorReadPfi,"a",@progbits
	.sectionflags	@""
	.align	4
.nv.constant0._Z13invVectorReadPfi:
	.zero		908


//--------------------- .nv.constant0._Z9vectorIncPfi --------------------------
	.section	.nv.constant0._Z9vectorIncPfi,"a",@progbits
	.sectionflags	@""
	.align	4
.nv.constant0._Z9vectorIncPfi:
	.zero		908


//--------------------- SYMBOLS --------------------------

	.type		.nv.reservedSmem.offset0,@object
	.size		.nv.reservedSmem.offset0,0x4
